//
// Generated by NVIDIA NVVM Compiler
//
// Compiler Build ID: CL-36424714
// Cuda compilation tools, release 13.0, V13.0.88
// Based on NVVM 20.0.0
//

.version 9.0
.target sm_100
.address_size 64

	// .globl	_Z9matrixAddPiS_S_
.extern .func  (.param .b32 func_retval0) vprintf
(
	.param .b64 vprintf_param_0,
	.param .b64 vprintf_param_1
)
;
.global .align 4 .u32 count;
.global .align 1 .b8 $str[19] = {42, 69, 82, 82, 79, 82, 58, 32, 37, 100, 32, 33, 61, 32, 37, 100, 46, 10};

.visible .entry _Z9matrixAddPiS_S_(
	.param .u64 .ptr .align 1 _Z9matrixAddPiS_S__param_0,
	.param .u64 .ptr .align 1 _Z9matrixAddPiS_S__param_1,
	.param .u64 .ptr .align 1 _Z9matrixAddPiS_S__param_2
)
{
	.reg .pred 	%p<4>;
	.reg .b32 	%r<15>;
	.reg .b64 	%rd<11>;

	ld.param.u64 	%rd1, [_Z9matrixAddPiS_S__param_0];
	ld.param.u64 	%rd2, [_Z9matrixAddPiS_S__param_1];
	ld.param.u64 	%rd3, [_Z9matrixAddPiS_S__param_2];
	mov.u32 	%r3, %ctaid.x;
	mov.u32 	%r4, %ntid.x;
	mov.u32 	%r5, %tid.x;
	mad.lo.s32 	%r1, %r3, %r4, %r5;
	mov.u32 	%r6, %ctaid.y;
	mov.u32 	%r7, %ntid.y;
	mov.u32 	%r8, %tid.y;
	mad.lo.s32 	%r9, %r6, %r7, %r8;
	setp.gt.s32 	%p1, %r1, 1023;
	setp.gt.u32 	%p2, %r9, 2047;
	or.pred  	%p3, %p1, %p2;
	@%p3 bra 	$L__BB0_2;
	cvta.to.global.u64 	%rd4, %rd1;
	cvta.to.global.u64 	%rd5, %rd2;
	cvta.to.global.u64 	%rd6, %rd3;
	shl.b32 	%r10, %r1, 11;
	add.s32 	%r11, %r10, %r9;
	mul.wide.s32 	%rd7, %r11, 4;
	add.s64 	%rd8, %rd4, %rd7;
	ld.global.u32 	%r12, [%rd8];
	add.s64 	%rd9, %rd5, %rd7;
	ld.global.u32 	%r13, [%rd9];
	add.s32 	%r14, %r13, %r12;
	add.s64 	%rd10, %rd6, %rd7;
	st.global.u32 	[%rd10], %r14;
$L__BB0_2:
	ret;

}
	// .globl	_Z8validatePiS_
.visible .entry _Z8validatePiS_(
	.param .u64 .ptr .align 1 _Z8validatePiS__param_0,
	.param .u64 .ptr .align 1 _Z8validatePiS__param_1
)
{
	.local .align 8 .b8 	__local_depot1[8];
	.reg .b64 	%SP;
	.reg .b64 	%SPL;
	.reg .pred 	%p<5>;
	.reg .b32 	%r<17>;
	.reg .b64 	%rd<12>;

	mov.u64 	%SPL, __local_depot1;
	cvta.local.u64 	%SP, %SPL;
	ld.param.u64 	%rd1, [_Z8validatePiS__param_0];
	ld.param.u64 	%rd2, [_Z8validatePiS__param_1];
	mov.u32 	%r5, %ctaid.x;
	mov.u32 	%r6, %ntid.x;
	mov.u32 	%r7, %tid.x;
	mad.lo.s32 	%r1, %r5, %r6, %r7;
	mov.u32 	%r8, %ctaid.y;
	mov.u32 	%r9, %ntid.y;
	mov.u32 	%r10, %tid.y;
	mad.lo.s32 	%r11, %r8, %r9, %r10;
	setp.gt.s32 	%p1, %r1, 1023;
	setp.gt.u32 	%p2, %r11, 2047;
	or.pred  	%p3, %p1, %p2;
	@%p3 bra 	$L__BB1_3;
	cvta.to.global.u64 	%rd3, %rd1;
	cvta.to.global.u64 	%rd4, %rd2;
	shl.b32 	%r12, %r1, 11;
	add.s32 	%r13, %r12, %r11;
	mul.wide.s32 	%rd5, %r13, 4;
	add.s64 	%rd6, %rd3, %rd5;
	ld.global.u32 	%r3, [%rd6];
	add.s64 	%rd7, %rd4, %rd5;
	ld.global.u32 	%r4, [%rd7];
	setp.eq.s32 	%p4, %r3, %r4;
	@%p4 bra 	$L__BB1_3;
	add.u64 	%rd8, %SP, 0;
	add.u64 	%rd9, %SPL, 0;
	st.local.v2.u32 	[%rd9], {%r3, %r4};
	mov.u64 	%rd10, $str;
	cvta.global.u64 	%rd11, %rd10;
	{ // callseq 0, 0
	.param .b64 param0;
	st.param.b64 	[param0], %rd11;
	.param .b64 param1;
	st.param.b64 	[param1], %rd8;
	.param .b32 retval0;
	call.uni (retval0), 
	vprintf, 
	(
	param0, 
	param1
	);
	ld.param.b32 	%r14, [retval0];
	} // callseq 0
	atom.global.add.u32 	%r16, [count], 1;
$L__BB1_3:
	ret;

}


// ===== COMPILED SASS (sm_100) =====

	.target	sm_100

	.elftype	@"ET_EXEC"


//--------------------- .note.nv.tkinfo           --------------------------
	.section	.note.nv.tkinfo,"",@"SHT_NOTE"
	.sectionflags	@"SHF_NOTE_NV_TKINFO"
	.tkinfo
        /*0018*/ 	.word	0x00000002
        /*0030*/ 	.string	""
        /*0030*/ 	.string	"ptxas"
        /*0030*/ 	.string	"Cuda compilation tools, release 13.0, V13.0.88"
        /*0030*/ 	.string	"Build cuda_13.0.r13.0/compiler.36424714_0"
        /*0030*/ 	.string	"-arch sm_100 -m 64 "



//--------------------- .note.nv.cuinfo           --------------------------
	.section	.note.nv.cuinfo,"",@"SHT_NOTE"
	.sectionflags	@"SHF_NOTE_NV_CUINFO"
        /*0018*/ 	.short	0x0002
        /*001a*/ 	.short	0x0064
        /*001c*/ 	.short	0x0082
	.zero		2


//--------------------- .nv.info                  --------------------------
	.section	.nv.info,"",@"SHT_CUDA_INFO"
	.align	4


	//----- nvinfo : EIATTR_REGCOUNT
	.align		4
        /*0000*/ 	.byte	0x04, 0x2f
        /*0002*/ 	.short	(.L_3 - .L_2)
	.align		4
.L_2:
        /*0004*/ 	.word	index@(_Z9matrixAddPiS_S_)
        /*0008*/ 	.word	0x0000000c


	//----- nvinfo : EIATTR_FRAME_SIZE
	.align		4
.L_3:
        /*000c*/ 	.byte	0x04, 0x11
        /*000e*/ 	.short	(.L_5 - .L_4)
	.align		4
.L_4:
        /*0010*/ 	.word	index@(_Z9matrixAddPiS_S_)
        /*0014*/ 	.word	0x00000000


	//----- nvinfo : EIATTR_REGCOUNT
	.align		4
.L_5:
        /*0018*/ 	.byte	0x04, 0x2f
        /*001a*/ 	.short	(.L_7 - .L_6)
	.align		4
.L_6:
        /*001c*/ 	.word	index@(_Z8validatePiS_)
        /*0020*/ 	.word	0x00000018


	//----- nvinfo : EIATTR_FRAME_SIZE
	.align		4
.L_7:
        /*0024*/ 	.byte	0x04, 0x11
        /*0026*/ 	.short	(.L_9 - .L_8)
	.align		4
.L_8:
        /*0028*/ 	.word	index@(_Z8validatePiS_)
        /*002c*/ 	.word	0x00000008


	//----- nvinfo : EIATTR_MIN_STACK_SIZE
	.align		4
.L_9:
        /*0030*/ 	.byte	0x04, 0x12
        /*0032*/ 	.short	(.L_11 - .L_10)
	.align		4
.L_10:
        /*0034*/ 	.word	index@(_Z8validatePiS_)
        /*0038*/ 	.word	0x00000008


	//----- nvinfo : EIATTR_MIN_STACK_SIZE
	.align		4
.L_11:
        /*003c*/ 	.byte	0x04, 0x12
        /*003e*/ 	.short	(.L_13 - .L_12)
	.align		4
.L_12:
        /*0040*/ 	.word	index@(_Z9matrixAddPiS_S_)
        /*0044*/ 	.word	0x00000000
.L_13:


//--------------------- .nv.compat                --------------------------
	.section	.nv.compat,"",@"SHT_CUDA_COMPAT_INFO"
	.align	4
        /*0000*/ 	.byte	0x02, 0x09, 0x00, 0x00, 0x02, 0x02, 0x01, 0x00, 0x02, 0x05, 0x05, 0x00, 0x03, 0x07, 0x01, 0x01
        /*0010*/ 	.byte	0x02, 0x03, 0x00, 0x00, 0x02, 0x06, 0x01, 0x00, 0x04, 0x0b, 0x08, 0x00, 0x09, 0x00, 0x00, 0x00
        /*0020*/ 	.byte	0x00, 0x00, 0x00, 0x00


//--------------------- .nv.info._Z8validatePiS_  --------------------------
	.section	.nv.info._Z8validatePiS_,"",@"SHT_CUDA_INFO"
	.sectionflags	@""
	.align	4


	//----- nvinfo : EIATTR_CUDA_API_VERSION
	.align		4
        /*0000*/ 	.byte	0x04, 0x37
        /*0002*/ 	.short	(.L_15 - .L_14)
.L_14:
        /*0004*/ 	.word	0x00000082


	//----- nvinfo : EIATTR_KPARAM_INFO
	.align		4
.L_15:
        /*0008*/ 	.byte	0x04, 0x17
        /*000a*/ 	.short	(.L_17 - .L_16)
.L_16:
        /*000c*/ 	.word	0x00000000
        /*0010*/ 	.short	0x0001
        /*0012*/ 	.short	0x0008
        /*0014*/ 	.byte	0x00, 0xf5, 0x21, 0x00


	//----- nvinfo : EIATTR_KPARAM_INFO
	.align		4
.L_17:
        /*0018*/ 	.byte	0x04, 0x17
        /*001a*/ 	.short	(.L_19 - .L_18)
.L_18:
        /*001c*/ 	.word	0x00000000
        /*0020*/ 	.short	0x0000
        /*0022*/ 	.short	0x0000
        /*0024*/ 	.byte	0x00, 0xf5, 0x21, 0x00


	//----- nvinfo : EIATTR_SPARSE_MMA_MASK
	.align		4
.L_19:
        /*0028*/ 	.byte	0x03, 0x50
        /*002a*/ 	.short	0x0000


	//----- nvinfo : EIATTR_MAXREG_COUNT
	.align		4
        /*002c*/ 	.byte	0x03, 0x1b
        /*002e*/ 	.short	0x00ff


	//----- nvinfo : EIATTR_EXTERNS
	.align		4
        /*0030*/ 	.byte	0x04, 0x0f
        /*0032*/ 	.short	(.L_21 - .L_20)


	//   ....[0]....
	.align		4
.L_20:
        /*0034*/ 	.word	index@(vprintf)


	//----- nvinfo : EIATTR_MERCURY_ISA_VERSION
	.align		4
.L_21:
        /*0038*/ 	.byte	0x03, 0x5f
        /*003a*/ 	.short	0x0101


	//----- nvinfo : EIATTR_INT_WARP_WIDE_INSTR_OFFSETS
	.align		4
        /*003c*/ 	.byte	0x04, 0x31
        /*003e*/ 	.short	(.L_23 - .L_22)


	//   ....[0]....
.L_22:
        /*0040*/ 	.word	0x00000250


	//----- nvinfo : EIATTR_VRC_CTA_INIT_COUNT
	.align		4
.L_23:
        /*0044*/ 	.byte	0x02, 0x4a
	.zero		1
	.zero		1


	//----- nvinfo : EIATTR_SYSCALL_OFFSETS
	.align		4
        /*0048*/ 	.byte	0x04, 0x46
        /*004a*/ 	.short	(.L_25 - .L_24)


	//   ....[0]....
.L_24:
        /*004c*/ 	.word	0x00000220


	//----- nvinfo : EIATTR_EXIT_INSTR_OFFSETS
	.align		4
.L_25:
        /*0050*/ 	.byte	0x04, 0x1c
        /*0052*/ 	.short	(.L_27 - .L_26)


	//   ....[0]....
.L_26:
        /*0054*/ 	.word	0x00000100


	//   ....[1]....
        /*0058*/ 	.word	0x000001a0


	//   ....[2]....
        /*005c*/ 	.word	0x000002a0


	//----- nvinfo : EIATTR_CRS_STACK_SIZE
	.align		4
.L_27:
        /*0060*/ 	.byte	0x04, 0x1e
        /*0062*/ 	.short	(.L_29 - .L_28)
.L_28:
        /*0064*/ 	.word	0x00000000


	//----- nvinfo : EIATTR_CBANK_PARAM_SIZE
	.align		4
.L_29:
        /*0068*/ 	.byte	0x03, 0x19
        /*006a*/ 	.short	0x0010


	//----- nvinfo : EIATTR_PARAM_CBANK
	.align		4
        /*006c*/ 	.byte	0x04, 0x0a
        /*006e*/ 	.short	(.L_31 - .L_30)
	.align		4
.L_30:
        /*0070*/ 	.word	index@(.nv.constant0._Z8validatePiS_)
        /*0074*/ 	.short	0x0380
        /*0076*/ 	.short	0x0010


	//----- nvinfo : EIATTR_SW_WAR
	.align		4
.L_31:
        /*0078*/ 	.byte	0x04, 0x36
        /*007a*/ 	.short	(.L_33 - .L_32)
.L_32:
        /*007c*/ 	.word	0x00000008
.L_33:


//--------------------- .nv.info._Z9matrixAddPiS_S_ --------------------------
	.section	.nv.info._Z9matrixAddPiS_S_,"",@"SHT_CUDA_INFO"
	.sectionflags	@""
	.align	4


	//----- nvinfo : EIATTR_CUDA_API_VERSION
	.align		4
        /*0000*/ 	.byte	0x04, 0x37
        /*0002*/ 	.short	(.L_35 - .L_34)
.L_34:
        /*0004*/ 	.word	0x00000082


	//----- nvinfo : EIATTR_KPARAM_INFO
	.align		4
.L_35:
        /*0008*/ 	.byte	0x04, 0x17
        /*000a*/ 	.short	(.L_37 - .L_36)
.L_36:
        /*000c*/ 	.word	0x00000000
        /*0010*/ 	.short	0x0002
        /*0012*/ 	.short	0x0010
        /*0014*/ 	.byte	0x00, 0xf5, 0x21, 0x00


	//----- nvinfo : EIATTR_KPARAM_INFO
	.align		4
.L_37:
        /*0018*/ 	.byte	0x04, 0x17
        /*001a*/ 	.short	(.L_39 - .L_38)
.L_38:
        /*001c*/ 	.word	0x00000000
        /*0020*/ 	.short	0x0001
        /*0022*/ 	.short	0x0008
        /*0024*/ 	.byte	0x00, 0xf5, 0x21, 0x00


	//----- nvinfo : EIATTR_KPARAM_INFO
	.align		4
.L_39:
        /*0028*/ 	.byte	0x04, 0x17
        /*002a*/ 	.short	(.L_41 - .L_40)
.L_40:
        /*002c*/ 	.word	0x00000000
        /*0030*/ 	.short	0x0000
        /*0032*/ 	.short	0x0000
        /*0034*/ 	.byte	0x00, 0xf5, 0x21, 0x00


	//----- nvinfo : EIATTR_SPARSE_MMA_MASK
	.align		4
.L_41:
        /*0038*/ 	.byte	0x03, 0x50
        /*003a*/ 	.short	0x0000


	//----- nvinfo : EIATTR_MAXREG_COUNT
	.align		4
        /*003c*/ 	.byte	0x03, 0x1b
        /*003e*/ 	.short	0x00ff


	//----- nvinfo : EIATTR_MERCURY_ISA_VERSION
	.align		4
        /*0040*/ 	.byte	0x03, 0x5f
        /*0042*/ 	.short	0x0101


	//----- nvinfo : EIATTR_VRC_CTA_INIT_COUNT
	.align		4
        /*0044*/ 	.byte	0x02, 0x4a
	.zero		1
	.zero		1


	//----- nvinfo : EIATTR_EXIT_INSTR_OFFSETS
	.align		4
        /*0048*/ 	.byte	0x04, 0x1c
        /*004a*/ 	.short	(.L_43 - .L_42)


	//   ....[0]....
.L_42:
        /*004c*/ 	.word	0x000000b0


	//   ....[1]....
        /*0050*/ 	.word	0x00000180


	//----- nvinfo : EIATTR_CBANK_PARAM_SIZE
	.align		4
.L_43:
        /*0054*/ 	.byte	0x03, 0x19
        /*0056*/ 	.short	0x0018


	//----- nvinfo : EIATTR_PARAM_CBANK
	.align		4
        /*0058*/ 	.byte	0x04, 0x0a
        /*005a*/ 	.short	(.L_45 - .L_44)
	.align		4
.L_44:
        /*005c*/ 	.word	index@(.nv.constant0._Z9matrixAddPiS_S_)
        /*0060*/ 	.short	0x0380
        /*0062*/ 	.short	0x0018


	//----- nvinfo : EIATTR_SW_WAR
	.align		4
.L_45:
        /*0064*/ 	.byte	0x04, 0x36
        /*0066*/ 	.short	(.L_47 - .L_46)
.L_46:
        /*0068*/ 	.word	0x00000008
.L_47:


//--------------------- .nv.callgraph             --------------------------
	.section	.nv.callgraph,"",@"SHT_CUDA_CALLGRAPH"
	.align	4
	.sectionentsize	8
	.align		4
        /*0000*/ 	.word	0x00000000
	.align		4
        /*0004*/ 	.word	0xffffffff
	.align		4
        /*0008*/ 	.word	index@(_Z8validatePiS_)
	.align		4
        /*000c*/ 	.word	index@(vprintf)
	.align		4
        /*0010*/ 	.word	0x00000000
	.align		4
        /*0014*/ 	.word	0xfffffffe
	.align		4
        /*0018*/ 	.word	0x00000000
	.align		4
        /*001c*/ 	.word	0xfffffffd
	.align		4
        /*0020*/ 	.word	0x00000000
	.align		4
        /*0024*/ 	.word	0xfffffffc


//--------------------- .nv.constant4             --------------------------
	.section	.nv.constant4,"a",@progbits
	.align	8
	.align		8
.nv.constant4:
        /*0000*/ 	.dword	vprintf
	.align		8
        /*0008*/ 	.dword	count
	.align		8
        /*0010*/ 	.dword	$str


//--------------------- .text._Z8validatePiS_     --------------------------
	.section	.text._Z8validatePiS_,"ax",@progbits
	.align	128
        .global         _Z8validatePiS_
        .type           _Z8validatePiS_,@function
        .size           _Z8validatePiS_,(.L_x_3 - _Z8validatePiS_)
        .other          _Z8validatePiS_,@"STO_CUDA_ENTRY STV_DEFAULT"
_Z8validatePiS_:
.text._Z8validatePiS_:
[----:B------:R-:W0:Y:S01]  /*0000*/  LDC R1, c[0x0][0x37c] ;  /* 0x0000df00ff017b82 */ /* 0x000e220000000800 */
[----:B------:R-:W1:Y:S01]  /*0010*/  S2R R2, SR_TID.Y ;  /* 0x0000000000027919 */ /* 0x000e620000002200 */
[----:B------:R-:W2:Y:S06]  /*0020*/  LDCU UR5, c[0x0][0x2fc] ;  /* 0x00005f80ff0577ac */ /* 0x000eac0008000800 */
[----:B------:R-:W3:Y:S01]  /*0030*/  LDC R0, c[0x0][0x360] ;  /* 0x0000d800ff007b82 */ /* 0x000ee20000000800 */
[----:B0-----:R-:W-:Y:S01]  /*0040*/  VIADD R1, R1, 0xfffffff8 ;  /* 0xfffffff801017836 */ /* 0x001fe20000000000 */
[----:B------:R-:W3:Y:S01]  /*0050*/  S2R R5, SR_TID.X ;  /* 0x0000000000057919 */ /* 0x000ee20000002100 */
[----:B------:R-:W0:Y:S05]  /*0060*/  LDCU UR4, c[0x0][0x2f8] ;  /* 0x00005f00ff0477ac */ /* 0x000e2a0008000800 */
[----:B------:R-:W1:Y:S08]  /*0070*/  S2UR UR7, SR_CTAID.Y ;  /* 0x00000000000779c3 */ /* 0x000e700000002600 */
[----:B------:R-:W1:Y:S01]  /*0080*/  LDC R3, c[0x0][0x364] ;  /* 0x0000d900ff037b82 */ /* 0x000e620000000800 */
[----:B0-----:R-:W-:-:S07]  /*0090*/  IADD3 R6, P1, PT, R1, UR4, RZ ;  /* 0x0000000401067c10 */ /* 0x001fce000ff3e0ff */
[----:B------:R-:W3:Y:S01]  /*00a0*/  S2UR UR6, SR_CTAID.X ;  /* 0x00000000000679c3 */ /* 0x000ee20000002500 */
[----:B--2---:R-:W-:Y:S02]  /*00b0*/  IMAD.X R7, RZ, RZ, UR5, P1 ;  /* 0x00000005ff077e24 */ /* 0x004fe400088e06ff */
[----:B-1----:R-:W-:-:S05]  /*00c0*/  IMAD R3, R3, UR7, R2 ;  /* 0x0000000703037c24 */ /* 0x002fca000f8e0202 */
[----:B------:R-:W-:Y:S01]  /*00d0*/  ISETP.GT.U32.AND P0, PT, R3, 0x7ff, PT ;  /* 0x000007ff0300780c */ /* 0x000fe20003f04070 */
[----:B---3--:R-:W-:-:S05]  /*00e0*/  IMAD R0, R0, UR6, R5 ;  /* 0x0000000600007c24 */ /* 0x008fca000f8e0205 */
[----:B------:R-:W-:-:S13]  /*00f0*/  ISETP.GT.OR P0, PT, R0, 0x3ff, P0 ;  /* 0x000003ff0000780c */ /* 0x000fda0000704670 */
[----:B------:R-:W-:Y:S05]  /*0100*/  @P0 EXIT ;  /* 0x000000000000094d */ /* 0x000fea0003800000 */
[----:B------:R-:W0:Y:S01]  /*0110*/  LDC.64 R4, c[0x0][0x380] ;  /* 0x0000e000ff047b82 */ /* 0x000e220000000a00 */
[----:B------:R-:W1:Y:S01]  /*0120*/  LDCU.64 UR36, c[0x0][0x358] ;  /* 0x00006b00ff2477ac */ /* 0x000e620008000a00 */
[----:B------:R-:W-:-:S06]  /*0130*/  LEA R3, R0, R3, 0xb ;  /* 0x0000000300037211 */ /* 0x000fcc00078e58ff */
[----:B------:R-:W2:Y:S01]  /*0140*/  LDC.64 R8, c[0x0][0x388] ;  /* 0x0000e200ff087b82 */ /* 0x000ea20000000a00 */
[----:B0-----:R-:W-:-:S05]  /*0150*/  IMAD.WIDE R4, R3, 0x4, R4 ;  /* 0x0000000403047825 */ /* 0x001fca00078e0204 */
[----:B-1----:R-:W3:Y:S01]  /*0160*/  LDG.E R2, desc[UR36][R4.64] ;  /* 0x0000002404027981 */ /* 0x002ee2000c1e1900 */
[----:B--2---:R-:W-:-:S05]  /*0170*/  IMAD.WIDE R8, R3, 0x4, R8 ;  /* 0x0000000403087825 */ /* 0x004fca00078e0208 */
[----:B------:R-:W3:Y:S02]  /*0180*/  LDG.E R3, desc[UR36][R8.64] ;  /* 0x0000002408037981 */ /* 0x000ee4000c1e1900 */
[----:B---3--:R-:W-:-:S13]  /*0190*/  ISETP.NE.AND P0, PT, R2, R3, PT ;  /* 0x000000030200720c */ /* 0x008fda0003f05270 */
[----:B------:R-:W-:Y:S05]  /*01a0*/  @!P0 EXIT ;  /* 0x000000000000894d */ /* 0x000fea0003800000 */
[----:B------:R-:W-:Y:S01]  /*01b0*/  MOV R0, 0x0 ;  /* 0x0000000000007802 */ /* 0x000fe20000000f00 */
[----:B------:R0:W-:Y:S01]  /*01c0*/  STL.64 [R1], R2 ;  /* 0x0000000201007387 */ /* 0x0001e20000100a00 */
[----:B------:R-:W1:Y:S02]  /*01d0*/  LDCU.64 UR4, c[0x4][0x10] ;  /* 0x01000200ff0477ac */ /* 0x000e640008000a00 */
[----:B------:R0:W2:Y:S01]  /*01e0*/  LDC.64 R8, c[0x4][R0] ;  /* 0x0100000000087b82 */ /* 0x0000a20000000a00 */
[----:B-1----:R-:W-:Y:S01]  /*01f0*/  IMAD.U32 R4, RZ, RZ, UR4 ;  /* 0x00000004ff047e24 */ /* 0x002fe2000f8e00ff */
[----:B0-----:R-:W-:-:S07]  /*0200*/  MOV R5, UR5 ;  /* 0x0000000500057c02 */ /* 0x001fce0008000f00 */
[----:B------:R-:W-:-:S07]  /*0210*/  LEPC R20, `(.L_x_0) ;  /* 0x000000001014794e */ /* 0x000fce0000000000 */
[----:B--2---:R-:W-:Y:S05]  /*0220*/  CALL.ABS.NOINC R8 ;  /* 0x0000000008007343 */ /* 0x004fea0003c00000 */
.L_x_0:
[----:B------:R-:W0:Y:S01]  /*0230*/  S2R R0, SR_LANEID ;  /* 0x0000000000007919 */ /* 0x000e220000000000 */
[----:B------:R-:W1:Y:S01]  /*0240*/  LDC.64 R2, c[0x4][0x8] ;  /* 0x01000200ff027b82 */ /* 0x000e620000000a00 */
[----:B------:R-:W-:Y:S02]  /*0250*/  VOTEU.ANY UR4, UPT, PT ;  /* 0x0000000000047886 */ /* 0x000fe400038e0100 */
[----:B------:R-:W-:Y:S02]  /*0260*/  UFLO.U32 UR5, UR4 ;  /* 0x00000004000572bd */ /* 0x000fe400080e0000 */
[----:B------:R-:W1:Y:S04]  /*0270*/  POPC R5, UR4 ;  /* 0x0000000400057d09 */ /* 0x000e680008000000 */
[----:B0-----:R-:W-:-:S13]  /*0280*/  ISETP.EQ.U32.AND P0, PT, R0, UR5, PT ;  /* 0x0000000500007c0c */ /* 0x001fda000bf02070 */
[----:B-1----:R-:W-:Y:S01]  /*0290*/  @P0 REDG.E.ADD.STRONG.GPU desc[UR36][R2.64], R5 ;  /* 0x000000050200098e */ /* 0x002fe2000c12e124 */
[----:B------:R-:W-:Y:S05]  /*02a0*/  EXIT ;  /* 0x000000000000794d */ /* 0x000fea0003800000 */
.L_x_1:
[----:B------:R-:W-:-:S00]  /*02b0*/  BRA `(.L_x_1) ;  /* 0xfffffffc00fc7947 */ /* 0x000fc0000383ffff */
[----:B------:R-:W-:-:S00]  /*02c0*/  NOP ;  /* 0x0000000000007918 */ /* 0x000fc00000000000 */
        /* <DEDUP_REMOVED lines=11> */
.L_x_3:


//--------------------- .text._Z9matrixAddPiS_S_  --------------------------
	.section	.text._Z9matrixAddPiS_S_,"ax",@progbits
	.align	128
        .global         _Z9matrixAddPiS_S_
        .type           _Z9matrixAddPiS_S_,@function
        .size           _Z9matrixAddPiS_S_,(.L_x_4 - _Z9matrixAddPiS_S_)
        .other          _Z9matrixAddPiS_S_,@"STO_CUDA_ENTRY STV_DEFAULT"
_Z9matrixAddPiS_S_:
.text._Z9matrixAddPiS_S_:
[----:B------:R-:W-:Y:S01]  /*0000*/  LDC R1, c[0x0][0x37c] ;  /* 0x0000df00ff017b82 */ /* 0x000fe20000000800 */
[----:B------:R-:W0:Y:S07]  /*0010*/  S2R R2, SR_TID.Y ;  /* 0x0000000000027919 */ /* 0x000e2e0000002200 */
[----:B------:R-:W1:Y:S01]  /*0020*/  LDC R0, c[0x0][0x360] ;  /* 0x0000d800ff007b82 */ /* 0x000e620000000800 */
[----:B------:R-:W1:Y:S07]  /*0030*/  S2R R3, SR_TID.X ;  /* 0x0000000000037919 */ /* 0x000e6e0000002100 */
[----:B------:R-:W0:Y:S08]  /*0040*/  S2UR UR5, SR_CTAID.Y ;  /* 0x00000000000579c3 */ /* 0x000e300000002600 */
[----:B------:R-:W0:Y:S08]  /*0050*/  LDC R7, c[0x0][0x364] ;  /* 0x0000d900ff077b82 */ /* 0x000e300000000800 */
[----:B------:R-:W1:Y:S01]  /*0060*/  S2UR UR4, SR_CTAID.X ;  /* 0x00000000000479c3 */ /* 0x000e620000002500 */
[----:B0-----:R-:W-:-:S05]  /*0070*/  IMAD R7, R7, UR5, R2 ;  /* 0x0000000507077c24 */ /* 0x001fca000f8e0202 */
[----:B------:R-:W-:Y:S01]  /*0080*/  ISETP.GT.U32.AND P0, PT, R7, 0x7ff, PT ;  /* 0x000007ff0700780c */ /* 0x000fe20003f04070 */
[----:B-1----:R-:W-:-:S05]  /*0090*/  IMAD R0, R0, UR4, R3 ;  /* 0x0000000400007c24 */ /* 0x002fca000f8e0203 */
[----:B------:R-:W-:-:S13]  /*00a0*/  ISETP.GT.OR P0, PT, R0, 0x3ff, P0 ;  /* 0x000003ff0000780c */ /* 0x000fda0000704670 */
[----:B------:R-:W-:Y:S05]  /*00b0*/  @P0 EXIT ;  /* 0x000000000000094d */ /* 0x000fea0003800000 */
[----:B------:R-:W0:Y:S01]  /*00c0*/  LDC.64 R2, c[0x0][0x380] ;  /* 0x0000e000ff027b82 */ /* 0x000e220000000a00 */
[----:B------:R-:W1:Y:S01]  /*00d0*/  LDCU.64 UR4, c[0x0][0x358] ;  /* 0x00006b00ff0477ac */ /* 0x000e620008000a00 */
[----:B------:R-:W-:-:S06]  /*00e0*/  LEA R9, R0, R7, 0xb ;  /* 0x0000000700097211 */ /* 0x000fcc00078e58ff */
[----:B------:R-:W2:Y:S08]  /*00f0*/  LDC.64 R4, c[0x0][0x388] ;  /* 0x0000e200ff047b82 */ /* 0x000eb00000000a00 */
[----:B------:R-:W3:Y:S01]  /*0100*/  LDC.64 R6, c[0x0][0x390] ;  /* 0x0000e400ff067b82 */ /* 0x000ee20000000a00 */
[----:B0-----:R-:W-:-:S06]  /*0110*/  IMAD.WIDE R2, R9, 0x4, R2 ;  /* 0x0000000409027825 */ /* 0x001fcc00078e0202 */
[----:B-1----:R-:W4:Y:S01]  /*0120*/  LDG.E R2, desc[UR4][R2.64] ;  /* 0x0000000402027981 */ /* 0x002f22000c1e1900 */
[----:B--2---:R-:W-:-:S06]  /*0130*/  IMAD.WIDE R4, R9, 0x4, R4 ;  /* 0x0000000409047825 */ /* 0x004fcc00078e0204 */
[----:B------:R-:W4:Y:S01]  /*0140*/  LDG.E R5, desc[UR4][R4.64] ;  /* 0x0000000404057981 */ /* 0x000f22000c1e1900 */
[----:B---3--:R-:W-:Y:S01]  /*0150*/  IMAD.WIDE R6, R9, 0x4, R6 ;  /* 0x0000000409067825 */ /* 0x008fe200078e0206 */
[----:B----4-:R-:W-:-:S05]  /*0160*/  IADD3 R9, PT, PT, R2, R5, RZ ;  /* 0x0000000502097210 */ /* 0x010fca0007ffe0ff */
[----:B------:R-:W-:Y:S01]  /*0170*/  STG.E desc[UR4][R6.64], R9 ;  /* 0x0000000906007986 */ /* 0x000fe2000c101904 */
[----:B------:R-:W-:Y:S05]  /*0180*/  EXIT ;  /* 0x000000000000794d */ /* 0x000fea0003800000 */
.L_x_2:
        /* <DEDUP_REMOVED lines=15> */
.L_x_4:


//--------------------- .nv.global.init           --------------------------
	.section	.nv.global.init,"aw",@progbits
.nv.global.init:
	.type		$str,@object
	.size		$str,(.L_1 - $str)
$str:
        /*0000*/ 	.byte	0x2a, 0x45, 0x52, 0x52, 0x4f, 0x52, 0x3a, 0x20, 0x25, 0x64, 0x20, 0x21, 0x3d, 0x20, 0x25, 0x64
        /*0010*/ 	.byte	0x2e, 0x0a, 0x00
.L_1:


//--------------------- .nv.shared.reserved.0     --------------------------
	.section	.nv.shared.reserved.0,"aw",@nobits
	.weak		__nv_reservedSMEM_offset_0_alias
	.size		__nv_reservedSMEM_offset_0_alias, 0, 64
	.other		__nv_reservedSMEM_offset_0_alias,@"STO_CUDA_RESERVED_SHARED STV_DEFAULT"
__nv_reservedSMEM_offset_0_alias:
	.zero		0
	.zero		64


//--------------------- .nv.global                --------------------------
	.section	.nv.global,"aw",@nobits
	.align	4
.nv.global:
	.type		count,@object
	.size		count,(.L_0 - count)
count:
	.zero		4
.L_0:


//--------------------- .nv.constant0._Z8validatePiS_ --------------------------
	.section	.nv.constant0._Z8validatePiS_,"a",@progbits
	.sectionflags	@""
	.align	4
.nv.constant0._Z8validatePiS_:
	.zero		912


//--------------------- .nv.constant0._Z9matrixAddPiS_S_ --------------------------
	.section	.nv.constant0._Z9matrixAddPiS_S_,"a",@progbits
	.sectionflags	@""
	.align	4
.nv.constant0._Z9matrixAddPiS_S_:
	.zero		920


//--------------------- SYMBOLS --------------------------

	.type		.nv.reservedSmem.offset0,@object
	.size		.nv.reservedSmem.offset0,0x4
	.type		vprintf,@function
